	.headerflags	@"EF_CUDA_TEXMODE_UNIFIED EF_CUDA_64BIT_ADDRESS EF_CUDA_ACCELERATORS EF_CUDA_SM90 EF_CUDA_VIRTUAL_SM(EF_CUDA_SM90)"
	.elftype	@"ET_EXEC"


//--------------------- .nv.info                  --------------------------
	.section	.nv.info,"",@"SHT_CUDA_INFO"
	.align	4


	//----- nvinfo : EIATTR_REGCOUNT
	.align		4
        /*0000*/ 	.byte	0x04, 0x2f
        /*0002*/ 	.short	(.L_3 - .L_2)
	.align		4
.L_2:
        /*0004*/ 	.word	index@(triton_poi_fused__native_batch_norm_legit_no_training_relu_2)
        /*0008*/ 	.word	0x00000020


	//----- nvinfo : EIATTR_MIN_STACK_SIZE
	.align		4
.L_3:
        /*000c*/ 	.byte	0x04, 0x12
        /*000e*/ 	.short	(.L_5 - .L_4)
	.align		4
.L_4:
        /*0010*/ 	.word	index@(triton_poi_fused__native_batch_norm_legit_no_training_relu_2)
        /*0014*/ 	.word	0x00000000


	//----- nvinfo : EIATTR_FRAME_SIZE
	.align		4
.L_5:
        /*0018*/ 	.byte	0x04, 0x11
        /*001a*/ 	.short	(.L_7 - .L_6)
	.align		4
.L_6:
        /*001c*/ 	.word	index@(triton_poi_fused__native_batch_norm_legit_no_training_relu_2)
        /*0020*/ 	.word	0x00000000


	//----- nvinfo : EIATTR_MIN_STACK_SIZE
	.align		4
.L_7:
        /*0024*/ 	.byte	0x04, 0x12
        /*0026*/ 	.short	(.L_9 - .L_8)
	.align		4
.L_8:
        /*0028*/ 	.word	index@(triton_poi_fused__native_batch_norm_legit_no_training_relu_2)
        /*002c*/ 	.word	0x00000000
.L_9:


//--------------------- .nv.info.triton_poi_fused__native_batch_norm_legit_no_training_relu_2 --------------------------
	.section	.nv.info.triton_poi_fused__native_batch_norm_legit_no_training_relu_2,"",@"SHT_CUDA_INFO"
	.sectionflags	@""
	.align	4


	//----- nvinfo : EIATTR_CUDA_API_VERSION
	.align		4
        /*0000*/ 	.byte	0x04, 0x37
        /*0002*/ 	.short	(.L_11 - .L_10)
.L_10:
        /*0004*/ 	.word	0x0000007c


	//----- nvinfo : EIATTR_KPARAM_INFO
	.align		4
.L_11:
        /*0008*/ 	.byte	0x04, 0x17
        /*000a*/ 	.short	(.L_13 - .L_12)
.L_12:
        /*000c*/ 	.word	0x00000000
        /*0010*/ 	.short	0x0006
        /*0012*/ 	.short	0x0030
        /*0014*/ 	.byte	0x00, 0xf0, 0x11, 0x00


	//----- nvinfo : EIATTR_KPARAM_INFO
	.align		4
.L_13:
        /*0018*/ 	.byte	0x04, 0x17
        /*001a*/ 	.short	(.L_15 - .L_14)
.L_14:
        /*001c*/ 	.word	0x00000000
        /*0020*/ 	.short	0x0005
        /*0022*/ 	.short	0x0028
        /*0024*/ 	.byte	0x00, 0xf4, 0x21, 0x00


	//----- nvinfo : EIATTR_KPARAM_INFO
	.align		4
.L_15:
        /*0028*/ 	.byte	0x04, 0x17
        /*002a*/ 	.short	(.L_17 - .L_16)
.L_16:
        /*002c*/ 	.word	0x00000000
        /*0030*/ 	.short	0x0004
        /*0032*/ 	.short	0x0020
        /*0034*/ 	.byte	0x00, 0xf4, 0x21, 0x00


	//----- nvinfo : EIATTR_KPARAM_INFO
	.align		4
.L_17:
        /*0038*/ 	.byte	0x04, 0x17
        /*003a*/ 	.short	(.L_19 - .L_18)
.L_18:
        /*003c*/ 	.word	0x00000000
        /*0040*/ 	.short	0x0003
        /*0042*/ 	.short	0x0018
        /*0044*/ 	.byte	0x00, 0xf4, 0x21, 0x00


	//----- nvinfo : EIATTR_KPARAM_INFO
	.align		4
.L_19:
        /*0048*/ 	.byte	0x04, 0x17
        /*004a*/ 	.short	(.L_21 - .L_20)
.L_20:
        /*004c*/ 	.word	0x00000000
        /*0050*/ 	.short	0x0002
        /*0052*/ 	.short	0x0010
        /*0054*/ 	.byte	0x00, 0xf4, 0x21, 0x00


	//----- nvinfo : EIATTR_KPARAM_INFO
	.align		4
.L_21:
        /*0058*/ 	.byte	0x04, 0x17
        /*005a*/ 	.short	(.L_23 - .L_22)
.L_22:
        /*005c*/ 	.word	0x00000000
        /*0060*/ 	.short	0x0001
        /*0062*/ 	.short	0x0008
        /*0064*/ 	.byte	0x00, 0xf4, 0x21, 0x00


	//----- nvinfo : EIATTR_KPARAM_INFO
	.align		4
.L_23:
        /*0068*/ 	.byte	0x04, 0x17
        /*006a*/ 	.short	(.L_25 - .L_24)
.L_24:
        /*006c*/ 	.word	0x00000000
        /*0070*/ 	.short	0x0000
        /*0072*/ 	.short	0x0000
        /*0074*/ 	.byte	0x00, 0xf4, 0x21, 0x00


	//----- nvinfo : EIATTR_SPARSE_MMA_MASK
	.align		4
.L_25:
        /*0078*/ 	.byte	0x03, 0x50
        /*007a*/ 	.short	0x0000


	//----- nvinfo : EIATTR_MAXREG_COUNT
	.align		4
        /*007c*/ 	.byte	0x03, 0x1b
        /*007e*/ 	.short	0x00ff


	//----- nvinfo : EIATTR_EXIT_INSTR_OFFSETS
	.align		4
        /*0080*/ 	.byte	0x04, 0x1c
        /*0082*/ 	.short	(.L_27 - .L_26)


	//   ....[0]....
.L_26:
        /*0084*/ 	.word	0x00000700


	//----- nvinfo : EIATTR_REQNTID
	.align		4
.L_27:
        /*0088*/ 	.byte	0x04, 0x10
        /*008a*/ 	.short	(.L_29 - .L_28)
.L_28:
        /*008c*/ 	.word	0x00000080
        /*0090*/ 	.word	0x00000001
        /*0094*/ 	.word	0x00000001


	//----- nvinfo : EIATTR_CBANK_PARAM_SIZE
	.align		4
.L_29:
        /*0098*/ 	.byte	0x03, 0x19
        /*009a*/ 	.short	0x0034


	//----- nvinfo : EIATTR_PARAM_CBANK
	.align		4
        /*009c*/ 	.byte	0x04, 0x0a
        /*009e*/ 	.short	(.L_31 - .L_30)
	.align		4
.L_30:
        /*00a0*/ 	.word	index@(.nv.constant0.triton_poi_fused__native_batch_norm_legit_no_training_relu_2)
        /*00a4*/ 	.short	0x0210
        /*00a6*/ 	.short	0x0034


	//----- nvinfo : EIATTR_SW_WAR
	.align		4
.L_31:
        /*00a8*/ 	.byte	0x04, 0x36
        /*00aa*/ 	.short	(.L_33 - .L_32)
.L_32:
        /*00ac*/ 	.word	0x00000008
.L_33:


//--------------------- .nv.callgraph             --------------------------
	.section	.nv.callgraph,"",@"SHT_CUDA_CALLGRAPH"
	.align	4
	.sectionentsize	8
	.align		4
        /*0000*/ 	.word	0x00000000
	.align		4
        /*0004*/ 	.word	0xffffffff
	.align		4
        /*0008*/ 	.word	0x00000000
	.align		4
        /*000c*/ 	.word	0xfffffffe
	.align		4
        /*0010*/ 	.word	0x00000000
	.align		4
        /*0014*/ 	.word	0xfffffffd
	.align		4
        /*0018*/ 	.word	0x00000000
	.align		4
        /*001c*/ 	.word	0xfffffffc


//--------------------- .nv.constant4             --------------------------
	.section	.nv.constant4,"a",@progbits
	.align	8
	.align		8
.nv.constant4:
        /*0000*/ 	.dword	_$_str
	.align		8
        /*0008*/ 	.dword	_$_str_$_2


//--------------------- .text.triton_poi_fused__native_batch_norm_legit_no_training_relu_2 --------------------------
	.section	.text.triton_poi_fused__native_batch_norm_legit_no_training_relu_2,"ax",@progbits
	.align	128
        .global         triton_poi_fused__native_batch_norm_legit_no_training_relu_2
        .type           triton_poi_fused__native_batch_norm_legit_no_training_relu_2,@function
        .size           triton_poi_fused__native_batch_norm_legit_no_training_relu_2,(.L_x_1 - triton_poi_fused__native_batch_norm_legit_no_training_relu_2)
        .other          triton_poi_fused__native_batch_norm_legit_no_training_relu_2,@"STO_CUDA_ENTRY STV_DEFAULT"
triton_poi_fused__native_batch_norm_legit_no_training_relu_2:
.text.triton_poi_fused__native_batch_norm_legit_no_training_relu_2:
[----:B------:R-:W-:Y:S01]  /*0000*/  LDC R1, c[0x0][0x28] ;  /* 0x00000a00ff017b82 */ /* 0x000fe20000000800 */
[----:B------:R-:W1:Y:S01]  /*0010*/  S2R R0, SR_TID.X ;  /* 0x0000000000007919 */ /* 0x000e620000002100 */
[----:B------:R-:W-:Y:S01]  /*0020*/  HFMA2.MMA R4, -RZ, RZ, 0, 0 ;  /* 0x00000000ff047435 */ /* 0x000fe200000001ff */
[----:B------:R-:W-:Y:S01]  /*0030*/  MOV R6, RZ ;  /* 0x000000ff00067202 */ /* 0x000fe20000000f00 */
[----:B------:R-:W-:Y:S01]  /*0040*/  ULDC.64 UR4, c[0x0][0x208] ;  /* 0x0000820000047ab9 */ /* 0x000fe20000000a00 */
[----:B------:R-:W2:Y:S03]  /*0050*/  S2R R5, SR_CTAID.X ;  /* 0x0000000000057919 */ /* 0x000ea60000002500 */
[----:B------:R-:W3:Y:S08]  /*0060*/  LDC.64 R16, c[0x0][0x218] ;  /* 0x00008600ff107b82 */ /* 0x000ef00000000a00 */
[----:B------:R-:W4:Y:S08]  /*0070*/  LDC.64 R14, c[0x0][0x210] ;  /* 0x00008400ff0e7b82 */ /* 0x000f300000000a00 */
[----:B------:R-:W5:Y:S01]  /*0080*/  LDC.64 R12, c[0x0][0x230] ;  /* 0x00008c00ff0c7b82 */ /* 0x000f620000000a00 */
[----:B-1----:R-:W-:-:S02]  /*0090*/  SHF.L.U32 R0, R0, 0x2, RZ ;  /* 0x0000000200007819 */ /* 0x002fc400000006ff */
[----:B--2---:R-:W-:Y:S02]  /*00a0*/  SHF.R.S32.HI R3, RZ, 0x15, R5 ;  /* 0x00000015ff037819 */ /* 0x004fe40000011405 */
[----:B------:R-:W-:Y:S02]  /*00b0*/  LOP3.LUT R0, R0, 0x1fc, RZ, 0xc0, !PT ;  /* 0x000001fc00007812 */ /* 0x000fe400078ec0ff */
[----:B------:R-:W-:Y:S02]  /*00c0*/  SGXT R3, R3, 0x1 ;  /* 0x000000010303781a */ /* 0x000fe40000000200 */
[----:B------:R-:W-:-:S04]  /*00d0*/  LEA R18, R5, R0, 0xa ;  /* 0x0000000005127211 */ /* 0x000fc800078e50ff */
[----:B------:R-:W-:Y:S02]  /*00e0*/  LEA.HI R0, R3, R18, RZ, 0xc ;  /* 0x0000001203007211 */ /* 0x000fe400078f60ff */
[----:B------:R-:W1:Y:S02]  /*00f0*/  LDC.64 R2, c[0x0][0x220] ;  /* 0x00008800ff027b82 */ /* 0x000e640000000a00 */
[----:B------:R-:W-:Y:S02]  /*0100*/  SHF.R.S32.HI R5, RZ, 0xc, R0 ;  /* 0x0000000cff057819 */ /* 0x000fe40000011400 */
[----:B------:R-:W-:-:S04]  /*0110*/  IADD3 R0, R0, 0x200, RZ ;  /* 0x0000020000007810 */ /* 0x000fc80007ffe0ff */
[----:B------:R-:W-:Y:S01]  /*0120*/  SHF.R.S32.HI R7, RZ, 0xc, R0 ;  /* 0x0000000cff077819 */ /* 0x000fe20000011400 */
[----:B------:R-:W-:-:S04]  /*0130*/  IMAD.HI R0, R5, -0x6db6db6d, R4 ;  /* 0x9249249305007827 */ /* 0x000fc800078e0204 */
[----:B------:R-:W-:Y:S01]  /*0140*/  IMAD.HI R4, R7, -0x6db6db6d, R6 ;  /* 0x9249249307047827 */ /* 0x000fe200078e0206 */
[----:B------:R-:W-:-:S04]  /*0150*/  SHF.R.U32.HI R9, RZ, 0x1f, R0 ;  /* 0x0000001fff097819 */ /* 0x000fc80000011600 */
[----:B------:R-:W-:Y:S02]  /*0160*/  LEA.HI.SX32 R9, R0, R9, 0x18 ;  /* 0x0000000900097211 */ /* 0x000fe400078fc2ff */
[----:B------:R-:W-:-:S03]  /*0170*/  SHF.R.U32.HI R11, RZ, 0x1f, R4 ;  /* 0x0000001fff0b7819 */ /* 0x000fc60000011604 */
[----:B------:R-:W-:Y:S01]  /*0180*/  IMAD R23, R9, -0x1c0, R5 ;  /* 0xfffffe4009177824 */ /* 0x000fe200078e0205 */
[----:B------:R-:W-:-:S03]  /*0190*/  LEA.HI.SX32 R11, R4, R11, 0x18 ;  /* 0x0000000b040b7211 */ /* 0x000fc600078fc2ff */
[----:B-1----:R-:W-:-:S04]  /*01a0*/  IMAD.WIDE R8, R23, 0x4, R2 ;  /* 0x0000000417087825 */ /* 0x002fc800078e0202 */
[----:B------:R-:W-:Y:S01]  /*01b0*/  IMAD R19, R11, -0x1c0, R7 ;  /* 0xfffffe400b137824 */ /* 0x000fe200078e0207 */
[----:B------:R-:W2:Y:S03]  /*01c0*/  LDG.E.EL R20, desc[UR4][R8.64] ;  /* 0x0000000408147981 */ /* 0x000ea6000c2e1900 */
[----:B------:R-:W-:Y:S02]  /*01d0*/  IMAD.WIDE R10, R19, 0x4, R2 ;  /* 0x00000004130a7825 */ /* 0x000fe400078e0202 */
[----:B------:R-:W1:Y:S03]  /*01e0*/  LDC.64 R2, c[0x0][0x228] ;  /* 0x00008a00ff027b82 */ /* 0x000e660000000a00 */
[----:B------:R-:W2:Y:S01]  /*01f0*/  LDG.E.EL R21, desc[UR4][R10.64] ;  /* 0x000000040a157981 */ /* 0x000ea2000c2e1900 */
[----:B---3--:R-:W-:-:S04]  /*0200*/  IMAD.WIDE R26, R23, 0x4, R16 ;  /* 0x00000004171a7825 */ /* 0x008fc800078e0210 */
[----:B----4-:R-:W-:Y:S01]  /*0210*/  IMAD.WIDE R14, R18, 0x4, R14 ;  /* 0x00000004120e7825 */ /* 0x010fe200078e020e */
[----:B------:R-:W3:Y:S04]  /*0220*/  LDG.E.EL R0, desc[UR4][R26.64] ;  /* 0x000000041a007981 */ /* 0x000ee8000c2e1900 */
[----:B------:R-:W3:Y:S01]  /*0230*/  LDG.E.128 R4, desc[UR4][R14.64] ;  /* 0x000000040e047981 */ /* 0x000ee2000c1e1d00 */
[----:B------:R-:W-:-:S03]  /*0240*/  IMAD.WIDE R16, R19, 0x4, R16 ;  /* 0x0000000413107825 */ /* 0x000fc600078e0210 */
[----:B------:R-:W4:Y:S04]  /*0250*/  LDG.E.128 R8, desc[UR4][R14.64+0x800] ;  /* 0x000800040e087981 */ /* 0x000f28000c1e1d00 */
[----:B------:R-:W4:Y:S01]  /*0260*/  LDG.E.EL R16, desc[UR4][R16.64] ;  /* 0x0000000410107981 */ /* 0x000f22000c2e1900 */
[----:B01----:R-:W-:-:S04]  /*0270*/  IMAD.WIDE R24, R23, 0x4, R2 ;  /* 0x0000000417187825 */ /* 0x003fc800078e0202 */
[----:B-----5:R-:W-:Y:S02]  /*0280*/  IMAD.WIDE R22, R23, 0x4, R12 ;  /* 0x0000000417167825 */ /* 0x020fe400078e020c */
[----:B------:R-:W5:Y:S04]  /*0290*/  LDG.E.EL R24, desc[UR4][R24.64] ;  /* 0x0000000418187981 */ /* 0x000f68000c2e1900 */
[----:B------:R-:W5:Y:S01]  /*02a0*/  LDG.E.EL R23, desc[UR4][R22.64] ;  /* 0x0000000416177981 */ /* 0x000f62000c2e1900 */
[----:B------:R-:W-:-:S04]  /*02b0*/  IMAD.WIDE R2, R19, 0x4, R2 ;  /* 0x0000000413027825 */ /* 0x000fc800078e0202 */
[----:B------:R-:W-:Y:S02]  /*02c0*/  IMAD.WIDE R28, R19, 0x4, R12 ;  /* 0x00000004131c7825 */ /* 0x000fe400078e020c */
[----:B------:R0:W4:Y:S04]  /*02d0*/  LDG.E.EL R12, desc[UR4][R2.64] ;  /* 0x00000004020c7981 */ /* 0x000128000c2e1900 */
[----:B------:R-:W4:Y:S01]  /*02e0*/  LDG.E.EL R13, desc[UR4][R28.64] ;  /* 0x000000041c0d7981 */ /* 0x000f22000c2e1900 */
[----:B0-----:R-:W-:Y:S01]  /*02f0*/  HFMA2.MMA R3, -RZ, RZ, 1.625, 0 ;  /* 0x3e800000ff037435 */ /* 0x001fe200000001ff */
[----:B--2---:R-:W-:-:S04]  /*0300*/  FADD R20, R20, 0.0010000000474974513054 ;  /* 0x3a83126f14147421 */ /* 0x004fc80000000000 */
[----:B------:R-:W0:Y:S01]  /*0310*/  MUFU.SQRT R19, R20 ;  /* 0x0000001400137308 */ /* 0x000e220000002000 */
[----:B------:R-:W-:-:S07]  /*0320*/  FADD R21, R21, 0.0010000000474974513054 ;  /* 0x3a83126f15157421 */ /* 0x000fce0000000000 */
[----:B------:R-:W1:Y:S01]  /*0330*/  MUFU.SQRT R25, R21 ;  /* 0x0000001500197308 */ /* 0x000e620000002000 */
[C---:B0-----:R-:W-:Y:S02]  /*0340*/  FSETP.GT.AND P0, PT, R19.reuse, 8.50705917302346158658e+37, PT ;  /* 0x7e8000001300780b */ /* 0x041fe40003f04000 */
[----:B------:R-:W-:Y:S02]  /*0350*/  FSETP.GEU.AND P2, PT, R19, 1.175494350822287508e-38, PT ;  /* 0x008000001300780b */ /* 0x000fe40003f4e000 */
[C---:B-1----:R-:W-:Y:S02]  /*0360*/  FSETP.GT.AND P1, PT, R25.reuse, 8.50705917302346158658e+37, PT ;  /* 0x7e8000001900780b */ /* 0x042fe40003f24000 */
[----:B------:R-:W-:-:S07]  /*0370*/  FSETP.GEU.AND P3, PT, R25, 1.175494350822287508e-38, PT ;  /* 0x008000001900780b */ /* 0x000fce0003f6e000 */
[----:B------:R-:W-:-:S04]  /*0380*/  @P0 FMUL R19, R19, 0.25 ;  /* 0x3e80000013130820 */ /* 0x000fc80000400000 */
[----:B------:R-:W-:Y:S01]  /*0390*/  @!P2 FMUL R19, R19, 16777216 ;  /* 0x4b8000001313a820 */ /* 0x000fe20000400000 */
[----:B------:R-:W-:-:S05]  /*03a0*/  @P1 FMUL R25, R25, 0.25 ;  /* 0x3e80000019191820 */ /* 0x000fca0000400000 */
[----:B------:R-:W0:Y:S01]  /*03b0*/  MUFU.RCP R19, R19 ;  /* 0x0000001300137308 */ /* 0x000e220000001000 */
[----:B------:R-:W-:Y:S01]  /*03c0*/  @!P3 FMUL R25, R25, 16777216 ;  /* 0x4b8000001919b820 */ /* 0x000fe20000400000 */
[----:B------:R-:W-:-:S06]  /*03d0*/  FSEL R2, R3, 1, P0 ;  /* 0x3f80000003027808 */ /* 0x000fcc0000000000 */
[----:B------:R-:W1:Y:S01]  /*03e0*/  MUFU.RCP R14, R25 ;  /* 0x00000019000e7308 */ /* 0x000e620000001000 */
[----:B------:R-:W-:Y:S01]  /*03f0*/  FSEL R3, R3, 1, P1 ;  /* 0x3f80000003037808 */ /* 0x000fe20000800000 */
[----:B------:R-:W-:Y:S01]  /*0400*/  @!P2 FMUL R2, R2, 16777216 ;  /* 0x4b8000000202a820 */ /* 0x000fe20000400000 */
[----:B---3--:R-:W-:-:S03]  /*0410*/  FADD R4, R4, -R0 ;  /* 0x8000000004047221 */ /* 0x008fc60000000000 */
[----:B------:R-:W-:Y:S01]  /*0420*/  @!P3 FMUL R3, R3, 16777216 ;  /* 0x4b8000000303b820 */ /* 0x000fe20000400000 */
[----:B0-----:R-:W-:Y:S01]  /*0430*/  FMUL R15, R19, R2 ;  /* 0x00000002130f7220 */ /* 0x001fe20000400000 */
[--C-:B------:R-:W-:Y:S01]  /*0440*/  FADD R20, R5, -R0.reuse ;  /* 0x8000000005147221 */ /* 0x100fe20000000000 */
[--C-:B------:R-:W-:Y:S01]  /*0450*/  FADD R6, R6, -R0.reuse ;  /* 0x8000000006067221 */ /* 0x100fe20000000000 */
[----:B------:R-:W-:Y:S01]  /*0460*/  FADD R0, R7, -R0 ;  /* 0x8000000007007221 */ /* 0x000fe20000000000 */
[C---:B------:R-:W-:Y:S01]  /*0470*/  FMUL R5, R15.reuse, R4 ;  /* 0x000000040f057220 */ /* 0x040fe20000400000 */
[C---:B------:R-:W-:Y:S01]  /*0480*/  FMUL R4, R15.reuse, R20 ;  /* 0x000000140f047220 */ /* 0x040fe20000400000 */
[----:B-1----:R-:W-:Y:S02]  /*0490*/  FMUL R14, R14, R3 ;  /* 0x000000030e0e7220 */ /* 0x002fe40000400000 */
[----:B------:R-:W0:Y:S01]  /*04a0*/  LDC.64 R2, c[0x0][0x238] ;  /* 0x00008e00ff027b82 */ /* 0x000e220000000a00 */
[C---:B------:R-:W-:Y:S01]  /*04b0*/  FMUL R20, R15.reuse, R6 ;  /* 0x000000060f147220 */ /* 0x040fe20000400000 */
[----:B------:R-:W-:Y:S01]  /*04c0*/  FMUL R6, R15, R0 ;  /* 0x000000000f067220 */ /* 0x000fe20000400000 */
[--C-:B----4-:R-:W-:Y:S01]  /*04d0*/  FADD R7, R8, -R16.reuse ;  /* 0x8000001008077221 */ /* 0x110fe20000000000 */
[--C-:B------:R-:W-:Y:S01]  /*04e0*/  FADD R9, R9, -R16.reuse ;  /* 0x8000001009097221 */ /* 0x100fe20000000000 */
[--C-:B------:R-:W-:Y:S01]  /*04f0*/  FADD R15, R10, -R16.reuse ;  /* 0x800000100a0f7221 */ /* 0x100fe20000000000 */
[C-C-:B-----5:R-:W-:Y:S01]  /*0500*/  FFMA R0, R24.reuse, R5, R23.reuse ;  /* 0x0000000518007223 */ /* 0x160fe20000000017 */
[----:B------:R-:W-:Y:S01]  /*0510*/  FADD R11, R11, -R16 ;  /* 0x800000100b0b7221 */ /* 0x000fe20000000000 */
[C-C-:B------:R-:W-:Y:S01]  /*0520*/  FFMA R4, R24.reuse, R4, R23.reuse ;  /* 0x0000000418047223 */ /* 0x140fe20000000017 */
[C-C-:B------:R-:W-:Y:S01]  /*0530*/  FFMA R5, R24.reuse, R20, R23.reuse ;  /* 0x0000001418057223 */ /* 0x140fe20000000017 */
[----:B------:R-:W-:Y:S01]  /*0540*/  FFMA R23, R24, R6, R23 ;  /* 0x0000000618177223 */ /* 0x000fe20000000017 */
[C---:B------:R-:W-:Y:S01]  /*0550*/  FMUL R7, R14.reuse, R7 ;  /* 0x000000070e077220 */ /* 0x040fe20000400000 */
[C---:B------:R-:W-:Y:S01]  /*0560*/  FMUL R8, R14.reuse, R9 ;  /* 0x000000090e087220 */ /* 0x040fe20000400000 */
[C---:B------:R-:W-:Y:S01]  /*0570*/  FMUL R6, R14.reuse, R15 ;  /* 0x0000000f0e067220 */ /* 0x040fe20000400000 */
[----:B------:R-:W-:Y:S01]  /*0580*/  FMUL R14, R14, R11 ;  /* 0x0000000b0e0e7220 */ /* 0x000fe20000400000 */
[C-C-:B------:R-:W-:Y:S01]  /*0590*/  FFMA R9, R12.reuse, R7, R13.reuse ;  /* 0x000000070c097223 */ /* 0x140fe2000000000d */
[C-C-:B------:R-:W-:Y:S01]  /*05a0*/  FFMA R8, R12.reuse, R8, R13.reuse ;  /* 0x000000080c087223 */ /* 0x140fe2000000000d */
[C-C-:B------:R-:W-:Y:S01]  /*05b0*/  FFMA R10, R12.reuse, R6, R13.reuse ;  /* 0x000000060c0a7223 */ /* 0x140fe2000000000d */
[----:B------:R-:W-:Y:S01]  /*05c0*/  FFMA R14, R12, R14, R13 ;  /* 0x0000000e0c0e7223 */ /* 0x000fe2000000000d */
[----:B------:R-:W-:-:S02]  /*05d0*/  FSETP.GEU.AND P6, PT, R23, RZ, PT ;  /* 0x000000ff1700720b */ /* 0x000fc40003fce000 */
[----:B------:R-:W-:Y:S02]  /*05e0*/  FSETP.GEU.AND P0, PT, R5, RZ, PT ;  /* 0x000000ff0500720b */ /* 0x000fe40003f0e000 */
[----:B------:R-:W-:Y:S02]  /*05f0*/  FSETP.GEU.AND P1, PT, R4, RZ, PT ;  /* 0x000000ff0400720b */ /* 0x000fe40003f2e000 */
[----:B------:R-:W-:Y:S02]  /*0600*/  FSETP.GEU.AND P3, PT, R14, RZ, PT ;  /* 0x000000ff0e00720b */ /* 0x000fe40003f6e000 */
[----:B------:R-:W-:Y:S02]  /*0610*/  SEL R7, R23, RZ, P6 ;  /* 0x000000ff17077207 */ /* 0x000fe40003000000 */
[----:B------:R-:W-:Y:S02]  /*0620*/  FSETP.GEU.AND P2, PT, R0, RZ, PT ;  /* 0x000000ff0000720b */ /* 0x000fe40003f4e000 */
[----:B------:R-:W-:-:S02]  /*0630*/  FSETP.GEU.AND P4, PT, R10, RZ, PT ;  /* 0x000000ff0a00720b */ /* 0x000fc40003f8e000 */
[----:B------:R-:W-:Y:S02]  /*0640*/  FSETP.GEU.AND P5, PT, R9, RZ, PT ;  /* 0x000000ff0900720b */ /* 0x000fe40003fae000 */
[----:B------:R-:W-:Y:S02]  /*0650*/  FSETP.GEU.AND P6, PT, R8, RZ, PT ;  /* 0x000000ff0800720b */ /* 0x000fe40003fce000 */
[----:B------:R-:W-:Y:S01]  /*0660*/  SEL R6, R5, RZ, P0 ;  /* 0x000000ff05067207 */ /* 0x000fe20000000000 */
[----:B0-----:R-:W-:Y:S01]  /*0670*/  IMAD.WIDE R2, R18, 0x4, R2 ;  /* 0x0000000412027825 */ /* 0x001fe200078e0202 */
[----:B------:R-:W-:Y:S02]  /*0680*/  SEL R5, R4, RZ, P1 ;  /* 0x000000ff04057207 */ /* 0x000fe40000800000 */
[----:B------:R-:W-:Y:S02]  /*0690*/  SEL R15, R14, RZ, P3 ;  /* 0x000000ff0e0f7207 */ /* 0x000fe40001800000 */
[----:B------:R-:W-:-:S02]  /*06a0*/  SEL R4, R0, RZ, P2 ;  /* 0x000000ff00047207 */ /* 0x000fc40001000000 */
[----:B------:R-:W-:Y:S02]  /*06b0*/  SEL R14, R10, RZ, P4 ;  /* 0x000000ff0a0e7207 */ /* 0x000fe40002000000 */
[----:B------:R-:W-:Y:S02]  /*06c0*/  SEL R12, R9, RZ, P5 ;  /* 0x000000ff090c7207 */ /* 0x000fe40002800000 */
[----:B------:R-:W-:Y:S01]  /*06d0*/  SEL R13, R8, RZ, P6 ;  /* 0x000000ff080d7207 */ /* 0x000fe20003000000 */
[----:B------:R-:W-:Y:S04]  /*06e0*/  STG.E.128 desc[UR4][R2.64], R4 ;  /* 0x0000000402007986 */ /* 0x000fe8000c101d04 */
[----:B------:R-:W-:Y:S01]  /*06f0*/  STG.E.128 desc[UR4][R2.64+0x800], R12 ;  /* 0x0008000c02007986 */ /* 0x000fe2000c101d04 */
[----:B------:R-:W-:Y:S05]  /*0700*/  EXIT ;  /* 0x000000000000794d */ /* 0x000fea0003800000 */
.L_x_0:
[----:B------:R-:W-:-:S00]  /*0710*/  BRA `(.L_x_0) ;  /* 0xfffffffc00fc7947 */ /* 0x000fc0000383ffff */
[----:B------:R-:W-:-:S00]  /*0720*/  NOP ;  /* 0x0000000000007918 */ /* 0x000fc00000000000 */
        /* <DEDUP_REMOVED lines=13> */
.L_x_1:


//--------------------- .nv.global.init           --------------------------
	.section	.nv.global.init,"aw",@progbits
.nv.global.init:
	.type		_$_str,@object
	.size		_$_str,(_$_str_$_2 - _$_str)
_$_str:
        /*0000*/ 	.byte	0x5f, 0x5f, 0x43, 0x55, 0x44, 0x41, 0x5f, 0x46, 0x54, 0x5a, 0x00
	.type		_$_str_$_2,@object
	.size		_$_str_$_2,(.L_1 - _$_str_$_2)
_$_str_$_2:
        /*000b*/ 	.byte	0x5f, 0x5f, 0x43, 0x55, 0x44, 0x41, 0x5f, 0x50, 0x52, 0x45, 0x43, 0x5f, 0x53, 0x51, 0x52, 0x54
        /*001b*/ 	.byte	0x00
.L_1:


//--------------------- .nv.constant0.triton_poi_fused__native_batch_norm_legit_no_training_relu_2 --------------------------
	.section	.nv.constant0.triton_poi_fused__native_batch_norm_legit_no_training_relu_2,"a",@progbits
	.sectionflags	@""
	.align	4
.nv.constant0.triton_poi_fused__native_batch_norm_legit_no_training_relu_2:
	.zero		580
